	.headerflags	@"EF_CUDA_TEXMODE_UNIFIED EF_CUDA_64BIT_ADDRESS EF_CUDA_ACCELERATORS EF_CUDA_SM90 EF_CUDA_VIRTUAL_SM(EF_CUDA_SM90)"
	.elftype	@"ET_EXEC"


//--------------------- .nv.info                  --------------------------
	.section	.nv.info,"",@"SHT_CUDA_INFO"
	.align	4


	//----- nvinfo : EIATTR_REGCOUNT
	.align		4
        /*0000*/ 	.byte	0x04, 0x2f
        /*0002*/ 	.short	(.L_1 - .L_0)
	.align		4
.L_0:
        /*0004*/ 	.word	index@(triton_poi_fused_add_constant_pad_nd_convolution_relu_10)
        /*0008*/ 	.word	0x00000014


	//----- nvinfo : EIATTR_MIN_STACK_SIZE
	.align		4
.L_1:
        /*000c*/ 	.byte	0x04, 0x12
        /*000e*/ 	.short	(.L_3 - .L_2)
	.align		4
.L_2:
        /*0010*/ 	.word	index@(triton_poi_fused_add_constant_pad_nd_convolution_relu_10)
        /*0014*/ 	.word	0x00000000


	//----- nvinfo : EIATTR_FRAME_SIZE
	.align		4
.L_3:
        /*0018*/ 	.byte	0x04, 0x11
        /*001a*/ 	.short	(.L_5 - .L_4)
	.align		4
.L_4:
        /*001c*/ 	.word	index@(triton_poi_fused_add_constant_pad_nd_convolution_relu_10)
        /*0020*/ 	.word	0x00000000


	//----- nvinfo : EIATTR_MIN_STACK_SIZE
	.align		4
.L_5:
        /*0024*/ 	.byte	0x04, 0x12
        /*0026*/ 	.short	(.L_7 - .L_6)
	.align		4
.L_6:
        /*0028*/ 	.word	index@(triton_poi_fused_add_constant_pad_nd_convolution_relu_10)
        /*002c*/ 	.word	0x00000000
.L_7:


//--------------------- .nv.info.triton_poi_fused_add_constant_pad_nd_convolution_relu_10 --------------------------
	.section	.nv.info.triton_poi_fused_add_constant_pad_nd_convolution_relu_10,"",@"SHT_CUDA_INFO"
	.sectionflags	@""
	.align	4


	//----- nvinfo : EIATTR_CUDA_API_VERSION
	.align		4
        /*0000*/ 	.byte	0x04, 0x37
        /*0002*/ 	.short	(.L_9 - .L_8)
.L_8:
        /*0004*/ 	.word	0x0000007c


	//----- nvinfo : EIATTR_KPARAM_INFO
	.align		4
.L_9:
        /*0008*/ 	.byte	0x04, 0x17
        /*000a*/ 	.short	(.L_11 - .L_10)
.L_10:
        /*000c*/ 	.word	0x00000000
        /*0010*/ 	.short	0x0003
        /*0012*/ 	.short	0x0018
        /*0014*/ 	.byte	0x00, 0xf0, 0x11, 0x00


	//----- nvinfo : EIATTR_KPARAM_INFO
	.align		4
.L_11:
        /*0018*/ 	.byte	0x04, 0x17
        /*001a*/ 	.short	(.L_13 - .L_12)
.L_12:
        /*001c*/ 	.word	0x00000000
        /*0020*/ 	.short	0x0002
        /*0022*/ 	.short	0x0010
        /*0024*/ 	.byte	0x00, 0xf4, 0x21, 0x00


	//----- nvinfo : EIATTR_KPARAM_INFO
	.align		4
.L_13:
        /*0028*/ 	.byte	0x04, 0x17
        /*002a*/ 	.short	(.L_15 - .L_14)
.L_14:
        /*002c*/ 	.word	0x00000000
        /*0030*/ 	.short	0x0001
        /*0032*/ 	.short	0x0008
        /*0034*/ 	.byte	0x00, 0xf4, 0x21, 0x00


	//----- nvinfo : EIATTR_KPARAM_INFO
	.align		4
.L_15:
        /*0038*/ 	.byte	0x04, 0x17
        /*003a*/ 	.short	(.L_17 - .L_16)
.L_16:
        /*003c*/ 	.word	0x00000000
        /*0040*/ 	.short	0x0000
        /*0042*/ 	.short	0x0000
        /*0044*/ 	.byte	0x00, 0xf4, 0x21, 0x00


	//----- nvinfo : EIATTR_SPARSE_MMA_MASK
	.align		4
.L_17:
        /*0048*/ 	.byte	0x03, 0x50
        /*004a*/ 	.short	0x0000


	//----- nvinfo : EIATTR_MAXREG_COUNT
	.align		4
        /*004c*/ 	.byte	0x03, 0x1b
        /*004e*/ 	.short	0x00ff


	//----- nvinfo : EIATTR_EXIT_INSTR_OFFSETS
	.align		4
        /*0050*/ 	.byte	0x04, 0x1c
        /*0052*/ 	.short	(.L_19 - .L_18)


	//   ....[0]....
.L_18:
        /*0054*/ 	.word	0x000002d0


	//----- nvinfo : EIATTR_REQNTID
	.align		4
.L_19:
        /*0058*/ 	.byte	0x04, 0x10
        /*005a*/ 	.short	(.L_21 - .L_20)
.L_20:
        /*005c*/ 	.word	0x00000080
        /*0060*/ 	.word	0x00000001
        /*0064*/ 	.word	0x00000001


	//----- nvinfo : EIATTR_CBANK_PARAM_SIZE
	.align		4
.L_21:
        /*0068*/ 	.byte	0x03, 0x19
        /*006a*/ 	.short	0x001c


	//----- nvinfo : EIATTR_PARAM_CBANK
	.align		4
        /*006c*/ 	.byte	0x04, 0x0a
        /*006e*/ 	.short	(.L_23 - .L_22)
	.align		4
.L_22:
        /*0070*/ 	.word	index@(.nv.constant0.triton_poi_fused_add_constant_pad_nd_convolution_relu_10)
        /*0074*/ 	.short	0x0210
        /*0076*/ 	.short	0x001c


	//----- nvinfo : EIATTR_SW_WAR
	.align		4
.L_23:
        /*0078*/ 	.byte	0x04, 0x36
        /*007a*/ 	.short	(.L_25 - .L_24)
.L_24:
        /*007c*/ 	.word	0x00000008
.L_25:


//--------------------- .nv.callgraph             --------------------------
	.section	.nv.callgraph,"",@"SHT_CUDA_CALLGRAPH"
	.align	4
	.sectionentsize	8
	.align		4
        /*0000*/ 	.word	0x00000000
	.align		4
        /*0004*/ 	.word	0xffffffff
	.align		4
        /*0008*/ 	.word	0x00000000
	.align		4
        /*000c*/ 	.word	0xfffffffe
	.align		4
        /*0010*/ 	.word	0x00000000
	.align		4
        /*0014*/ 	.word	0xfffffffd
	.align		4
        /*0018*/ 	.word	0x00000000
	.align		4
        /*001c*/ 	.word	0xfffffffc


//--------------------- .text.triton_poi_fused_add_constant_pad_nd_convolution_relu_10 --------------------------
	.section	.text.triton_poi_fused_add_constant_pad_nd_convolution_relu_10,"ax",@progbits
	.align	128
        .global         triton_poi_fused_add_constant_pad_nd_convolution_relu_10
        .type           triton_poi_fused_add_constant_pad_nd_convolution_relu_10,@function
        .size           triton_poi_fused_add_constant_pad_nd_convolution_relu_10,(.L_x_1 - triton_poi_fused_add_constant_pad_nd_convolution_relu_10)
        .other          triton_poi_fused_add_constant_pad_nd_convolution_relu_10,@"STO_CUDA_ENTRY STV_DEFAULT"
triton_poi_fused_add_constant_pad_nd_convolution_relu_10:
.text.triton_poi_fused_add_constant_pad_nd_convolution_relu_10:
[----:B------:R-:W-:Y:S01]  /*0000*/  LDC R1, c[0x0][0x28] ;  /* 0x00000a00ff017b82 */ /* 0x000fe20000000800 */
[----:B------:R-:W1:Y:S07]  /*0010*/  S2R R0, SR_TID.X ;  /* 0x0000000000007919 */ /* 0x000e6e0000002100 */
[----:B------:R-:W2:Y:S01]  /*0020*/  LDC.64 R12, c[0x0][0x218] ;  /* 0x00008600ff0c7b82 */ /* 0x000ea20000000a00 */
[----:B------:R-:W-:Y:S01]  /*0030*/  ULDC.64 UR4, c[0x0][0x208] ;  /* 0x0000820000047ab9 */ /* 0x000fe20000000a00 */
[----:B------:R-:W3:Y:S06]  /*0040*/  S2R R5, SR_CTAID.X ;  /* 0x0000000000057919 */ /* 0x000eec0000002500 */
[----:B------:R-:W4:Y:S08]  /*0050*/  LDC.64 R2, c[0x0][0x210] ;  /* 0x00008400ff027b82 */ /* 0x000f300000000a00 */
[----:B------:R-:W5:Y:S01]  /*0060*/  LDC.64 R16, c[0x0][0x220] ;  /* 0x00008800ff107b82 */ /* 0x000f620000000a00 */
[----:B-1----:R-:W-:-:S05]  /*0070*/  IMAD.SHL.U32 R0, R0, 0x4, RZ ;  /* 0x0000000400007824 */ /* 0x002fca00078e00ff */
[----:B------:R-:W-:-:S05]  /*0080*/  LOP3.LUT R0, R0, 0x1fc, RZ, 0xc0, !PT ;  /* 0x000001fc00007812 */ /* 0x000fca00078ec0ff */
[----:B---3--:R-:W-:-:S04]  /*0090*/  IMAD R5, R5, 0x200, R0 ;  /* 0x0000020005057824 */ /* 0x008fc800078e0200 */
[----:B------:R-:W-:-:S04]  /*00a0*/  IMAD.HI R0, R5, 0x38e38e39, RZ ;  /* 0x38e38e3905007827 */ /* 0x000fc800078e02ff */
[----:B----4-:R-:W-:Y:S01]  /*00b0*/  IMAD.WIDE R2, R5, 0x4, R2 ;  /* 0x0000000405027825 */ /* 0x010fe200078e0202 */
[----:B------:R-:W-:-:S04]  /*00c0*/  SHF.R.U32.HI R7, RZ, 0x1f, R0 ;  /* 0x0000001fff077819 */ /* 0x000fc80000011600 */
[----:B------:R-:W-:-:S05]  /*00d0*/  LEA.HI.SX32 R0, R0, R7, 0x1d ;  /* 0x0000000700007211 */ /* 0x000fca00078feaff */
[----:B------:R-:W-:Y:S01]  /*00e0*/  IMAD R7, R0, -0x24, R5 ;  /* 0xffffffdc00077824 */ /* 0x000fe200078e0205 */
[----:B------:R-:W-:-:S03]  /*00f0*/  CS2R R4, SRZ ;  /* 0x0000000000047805 */ /* 0x000fc6000001ff00 */
[----:B------:R-:W-:Y:S01]  /*0100*/  IMAD R9, R0, 0x20, R7 ;  /* 0x0000002000097824 */ /* 0x000fe200078e0207 */
[C---:B------:R-:W-:Y:S01]  /*0110*/  ISETP.GE.AND P0, PT, R7.reuse, 0x20, PT ;  /* 0x000000200700780c */ /* 0x040fe20003f06270 */
[----:B--2---:R-:W-:Y:S01]  /*0120*/  IMAD.WIDE R12, R7, 0x4, R12 ;  /* 0x00000004070c7825 */ /* 0x004fe200078e020c */
[----:B------:R-:W-:-:S03]  /*0130*/  CS2R R6, SRZ ;  /* 0x0000000000067805 */ /* 0x000fc6000001ff00 */
[----:B-----5:R-:W-:Y:S02]  /*0140*/  IMAD.WIDE R16, R9, 0x4, R16 ;  /* 0x0000000409107825 */ /* 0x020fe400078e0210 */
[----:B------:R-:W2:Y:S04]  /*0150*/  LDG.E.128 R8, desc[UR4][R2.64] ;  /* 0x0000000402087981 */ /* 0x000ea8000c1e1d00 */
[----:B------:R-:W2:Y:S04]  /*0160*/  LDG.E.EL.128 R12, desc[UR4][R12.64] ;  /* 0x000000040c0c7981 */ /* 0x000ea8000c2e1d00 */
[----:B------:R-:W3:Y:S01]  /*0170*/  @!P0 LDG.E.128 R4, desc[UR4][R16.64] ;  /* 0x0000000410048981 */ /* 0x000ee2000c1e1d00 */
[----:B--2---:R-:W-:Y:S01]  /*0180*/  FADD R0, R11, R15 ;  /* 0x0000000f0b007221 */ /* 0x004fe20000000000 */
[----:B------:R-:W-:Y:S01]  /*0190*/  FADD R11, R10, R14 ;  /* 0x0000000e0a0b7221 */ /* 0x000fe20000000000 */
[----:B------:R-:W-:Y:S01]  /*01a0*/  FADD R10, R9, R13 ;  /* 0x0000000d090a7221 */ /* 0x000fe20000000000 */
[----:B------:R-:W-:Y:S01]  /*01b0*/  FADD R9, R8, R12 ;  /* 0x0000000c08097221 */ /* 0x000fe20000000000 */
[----:B---3--:R-:W-:-:S02]  /*01c0*/  SEL R4, R4, RZ, !P0 ;  /* 0x000000ff04047207 */ /* 0x008fc40004000000 */
[----:B------:R-:W-:Y:S02]  /*01d0*/  SEL R5, R5, RZ, !P0 ;  /* 0x000000ff05057207 */ /* 0x000fe40004000000 */
[----:B------:R-:W-:Y:S02]  /*01e0*/  SEL R6, R6, RZ, !P0 ;  /* 0x000000ff06067207 */ /* 0x000fe40004000000 */
[----:B------:R-:W-:Y:S02]  /*01f0*/  SEL R7, R7, RZ, !P0 ;  /* 0x000000ff07077207 */ /* 0x000fe40004000000 */
[----:B------:R-:W-:Y:S01]  /*0200*/  FSETP.GEU.AND P3, PT, R9, -R4, PT ;  /* 0x800000040900720b */ /* 0x000fe20003f6e000 */
[----:B------:R-:W-:Y:S01]  /*0210*/  FADD R4, R4, R9 ;  /* 0x0000000904047221 */ /* 0x000fe20000000000 */
[----:B------:R-:W-:Y:S01]  /*0220*/  FSETP.GEU.AND P2, PT, R10, -R5, PT ;  /* 0x800000050a00720b */ /* 0x000fe20003f4e000 */
[----:B------:R-:W-:Y:S01]  /*0230*/  FADD R5, R5, R10 ;  /* 0x0000000a05057221 */ /* 0x000fe20000000000 */
[----:B------:R-:W-:Y:S01]  /*0240*/  FSETP.GEU.AND P1, PT, R11, -R6, PT ;  /* 0x800000060b00720b */ /* 0x000fe20003f2e000 */
[----:B------:R-:W-:Y:S01]  /*0250*/  FADD R6, R6, R11 ;  /* 0x0000000b06067221 */ /* 0x000fe20000000000 */
[----:B------:R-:W-:Y:S01]  /*0260*/  FADD R8, R7, R0 ;  /* 0x0000000007087221 */ /* 0x000fe20000000000 */
[----:B------:R-:W-:-:S02]  /*0270*/  FSETP.GEU.AND P0, PT, R0, -R7, PT ;  /* 0x800000070000720b */ /* 0x000fc40003f0e000 */
[----:B------:R-:W-:Y:S02]  /*0280*/  SEL R4, R4, RZ, P3 ;  /* 0x000000ff04047207 */ /* 0x000fe40001800000 */
[----:B------:R-:W-:Y:S02]  /*0290*/  SEL R5, R5, RZ, P2 ;  /* 0x000000ff05057207 */ /* 0x000fe40001000000 */
[----:B------:R-:W-:Y:S02]  /*02a0*/  SEL R6, R6, RZ, P1 ;  /* 0x000000ff06067207 */ /* 0x000fe40000800000 */
[----:B------:R-:W-:-:S05]  /*02b0*/  SEL R7, R8, RZ, P0 ;  /* 0x000000ff08077207 */ /* 0x000fca0000000000 */
[----:B------:R-:W-:Y:S01]  /*02c0*/  STG.E.128 desc[UR4][R2.64], R4 ;  /* 0x0000000402007986 */ /* 0x000fe2000c101d04 */
[----:B------:R-:W-:Y:S05]  /*02d0*/  EXIT ;  /* 0x000000000000794d */ /* 0x000fea0003800000 */
.L_x_0:
[----:B------:R-:W-:-:S00]  /*02e0*/  BRA `(.L_x_0) ;  /* 0xfffffffc00fc7947 */ /* 0x000fc0000383ffff */
[----:B------:R-:W-:-:S00]  /*02f0*/  NOP ;  /* 0x0000000000007918 */ /* 0x000fc00000000000 */
        /* <DEDUP_REMOVED lines=8> */
.L_x_1:


//--------------------- .nv.constant0.triton_poi_fused_add_constant_pad_nd_convolution_relu_10 --------------------------
	.section	.nv.constant0.triton_poi_fused_add_constant_pad_nd_convolution_relu_10,"a",@progbits
	.sectionflags	@""
	.align	4
.nv.constant0.triton_poi_fused_add_constant_pad_nd_convolution_relu_10:
	.zero		556
